//
// Generated by NVIDIA NVVM Compiler
//
// Compiler Build ID: CL-36424714
// Cuda compilation tools, release 13.0, V13.0.88
// Based on NVVM 20.0.0
//

.version 9.0
.target sm_100
.address_size 64

	// .globl	_Z3mxmPfS_S_i

.visible .entry _Z3mxmPfS_S_i(
	.param .u64 .ptr .align 1 _Z3mxmPfS_S_i_param_0,
	.param .u64 .ptr .align 1 _Z3mxmPfS_S_i_param_1,
	.param .u64 .ptr .align 1 _Z3mxmPfS_S_i_param_2,
	.param .u32 _Z3mxmPfS_S_i_param_3
)
{
	.reg .pred 	%p<10>;
	.reg .b32 	%r<70>;
	.reg .b32 	%f<68>;
	.reg .b64 	%rd<51>;

	ld.param.u64 	%rd7, [_Z3mxmPfS_S_i_param_0];
	ld.param.u64 	%rd8, [_Z3mxmPfS_S_i_param_1];
	ld.param.u64 	%rd6, [_Z3mxmPfS_S_i_param_2];
	ld.param.u32 	%r39, [_Z3mxmPfS_S_i_param_3];
	cvta.to.global.u64 	%rd1, %rd8;
	cvta.to.global.u64 	%rd2, %rd7;
	mov.u32 	%r40, %tid.x;
	mov.u32 	%r41, %ctaid.x;
	mov.u32 	%r42, %ntid.x;
	mad.lo.s32 	%r1, %r41, %r42, %r40;
	mov.u32 	%r2, %ctaid.y;
	setp.lt.s32 	%p1, %r39, 1;
	mov.f32 	%f67, 0f00000000;
	@%p1 bra 	$L__BB0_12;
	mul.lo.s32 	%r3, %r39, %r1;
	and.b32  	%r4, %r39, 7;
	setp.lt.u32 	%p2, %r39, 8;
	mov.b32 	%r68, 0;
	mov.f32 	%f67, 0f00000000;
	@%p2 bra 	$L__BB0_4;
	and.b32  	%r68, %r39, 2147483640;
	neg.s32 	%r66, %r68;
	add.s32 	%r65, %r2, %r39;
	shl.b32 	%r8, %r39, 3;
	shl.b32 	%r44, %r39, 1;
	add.s32 	%r64, %r2, %r44;
	mad.lo.s32 	%r63, %r39, 3, %r2;
	shl.b32 	%r45, %r39, 2;
	add.s32 	%r62, %r2, %r45;
	mad.lo.s32 	%r61, %r39, 5, %r2;
	mad.lo.s32 	%r60, %r39, 6, %r2;
	mad.lo.s32 	%r59, %r39, 7, %r2;
	mul.wide.u32 	%rd9, %r2, 4;
	add.s64 	%rd50, %rd1, %rd9;
	mov.f32 	%f67, 0f00000000;
	mul.wide.u32 	%rd26, %r8, 4;
	mov.u32 	%r58, %r3;
$L__BB0_3:
	.pragma "nounroll";
	mul.wide.s32 	%rd10, %r58, 4;
	add.s64 	%rd11, %rd2, %rd10;
	ld.global.f32 	%f17, [%rd11];
	ld.global.f32 	%f18, [%rd50];
	fma.rn.f32 	%f19, %f17, %f18, %f67;
	ld.global.f32 	%f20, [%rd11+4];
	mul.wide.u32 	%rd12, %r65, 4;
	add.s64 	%rd13, %rd1, %rd12;
	ld.global.f32 	%f21, [%rd13];
	fma.rn.f32 	%f22, %f20, %f21, %f19;
	ld.global.f32 	%f23, [%rd11+8];
	mul.wide.u32 	%rd14, %r64, 4;
	add.s64 	%rd15, %rd1, %rd14;
	ld.global.f32 	%f24, [%rd15];
	fma.rn.f32 	%f25, %f23, %f24, %f22;
	ld.global.f32 	%f26, [%rd11+12];
	mul.wide.u32 	%rd16, %r63, 4;
	add.s64 	%rd17, %rd1, %rd16;
	ld.global.f32 	%f27, [%rd17];
	fma.rn.f32 	%f28, %f26, %f27, %f25;
	ld.global.f32 	%f29, [%rd11+16];
	mul.wide.u32 	%rd18, %r62, 4;
	add.s64 	%rd19, %rd1, %rd18;
	ld.global.f32 	%f30, [%rd19];
	fma.rn.f32 	%f31, %f29, %f30, %f28;
	ld.global.f32 	%f32, [%rd11+20];
	mul.wide.u32 	%rd20, %r61, 4;
	add.s64 	%rd21, %rd1, %rd20;
	ld.global.f32 	%f33, [%rd21];
	fma.rn.f32 	%f34, %f32, %f33, %f31;
	ld.global.f32 	%f35, [%rd11+24];
	mul.wide.u32 	%rd22, %r60, 4;
	add.s64 	%rd23, %rd1, %rd22;
	ld.global.f32 	%f36, [%rd23];
	fma.rn.f32 	%f37, %f35, %f36, %f34;
	ld.global.f32 	%f38, [%rd11+28];
	mul.wide.u32 	%rd24, %r59, 4;
	add.s64 	%rd25, %rd1, %rd24;
	ld.global.f32 	%f39, [%rd25];
	fma.rn.f32 	%f67, %f38, %f39, %f37;
	add.s32 	%r66, %r66, 8;
	add.s32 	%r65, %r65, %r8;
	add.s32 	%r64, %r64, %r8;
	add.s32 	%r63, %r63, %r8;
	add.s32 	%r62, %r62, %r8;
	add.s32 	%r61, %r61, %r8;
	add.s32 	%r60, %r60, %r8;
	add.s32 	%r59, %r59, %r8;
	add.s64 	%rd50, %rd50, %rd26;
	add.s32 	%r58, %r58, 8;
	setp.ne.s32 	%p3, %r66, 0;
	@%p3 bra 	$L__BB0_3;
$L__BB0_4:
	setp.eq.s32 	%p4, %r4, 0;
	@%p4 bra 	$L__BB0_12;
	and.b32  	%r34, %r39, 3;
	setp.lt.u32 	%p5, %r4, 4;
	@%p5 bra 	$L__BB0_7;
	add.s32 	%r46, %r68, %r3;
	mul.wide.s32 	%rd27, %r46, 4;
	add.s64 	%rd28, %rd2, %rd27;
	ld.global.f32 	%f41, [%rd28];
	mad.lo.s32 	%r47, %r68, %r39, %r2;
	mul.wide.u32 	%rd29, %r47, 4;
	add.s64 	%rd30, %rd1, %rd29;
	ld.global.f32 	%f42, [%rd30];
	fma.rn.f32 	%f43, %f41, %f42, %f67;
	ld.global.f32 	%f44, [%rd28+4];
	add.s32 	%r48, %r47, %r39;
	mul.wide.u32 	%rd31, %r48, 4;
	add.s64 	%rd32, %rd1, %rd31;
	ld.global.f32 	%f45, [%rd32];
	fma.rn.f32 	%f46, %f44, %f45, %f43;
	ld.global.f32 	%f47, [%rd28+8];
	add.s32 	%r49, %r48, %r39;
	mul.wide.u32 	%rd33, %r49, 4;
	add.s64 	%rd34, %rd1, %rd33;
	ld.global.f32 	%f48, [%rd34];
	fma.rn.f32 	%f49, %f47, %f48, %f46;
	ld.global.f32 	%f50, [%rd28+12];
	add.s32 	%r50, %r49, %r39;
	mul.wide.u32 	%rd35, %r50, 4;
	add.s64 	%rd36, %rd1, %rd35;
	ld.global.f32 	%f51, [%rd36];
	fma.rn.f32 	%f67, %f50, %f51, %f49;
	add.s32 	%r68, %r68, 4;
$L__BB0_7:
	setp.eq.s32 	%p6, %r34, 0;
	@%p6 bra 	$L__BB0_12;
	setp.eq.s32 	%p7, %r34, 1;
	@%p7 bra 	$L__BB0_10;
	add.s32 	%r51, %r68, %r3;
	mul.wide.s32 	%rd37, %r51, 4;
	add.s64 	%rd38, %rd2, %rd37;
	ld.global.f32 	%f53, [%rd38];
	mad.lo.s32 	%r52, %r68, %r39, %r2;
	mul.wide.u32 	%rd39, %r52, 4;
	add.s64 	%rd40, %rd1, %rd39;
	ld.global.f32 	%f54, [%rd40];
	fma.rn.f32 	%f55, %f53, %f54, %f67;
	ld.global.f32 	%f56, [%rd38+4];
	add.s32 	%r53, %r52, %r39;
	mul.wide.u32 	%rd41, %r53, 4;
	add.s64 	%rd42, %rd1, %rd41;
	ld.global.f32 	%f57, [%rd42];
	fma.rn.f32 	%f67, %f56, %f57, %f55;
	add.s32 	%r68, %r68, 2;
$L__BB0_10:
	and.b32  	%r54, %r39, 1;
	setp.eq.b32 	%p8, %r54, 1;
	not.pred 	%p9, %p8;
	@%p9 bra 	$L__BB0_12;
	add.s32 	%r55, %r68, %r3;
	mul.wide.s32 	%rd43, %r55, 4;
	add.s64 	%rd44, %rd2, %rd43;
	ld.global.f32 	%f58, [%rd44];
	mad.lo.s32 	%r56, %r68, %r39, %r2;
	mul.wide.u32 	%rd45, %r56, 4;
	add.s64 	%rd46, %rd1, %rd45;
	ld.global.f32 	%f59, [%rd46];
	fma.rn.f32 	%f67, %f58, %f59, %f67;
$L__BB0_12:
	cvta.to.global.u64 	%rd47, %rd6;
	mad.lo.s32 	%r57, %r39, %r1, %r2;
	mul.wide.s32 	%rd48, %r57, 4;
	add.s64 	%rd49, %rd47, %rd48;
	st.global.f32 	[%rd49], %f67;
	ret;

}


// ===== COMPILED SASS (sm_100) =====

	.target	sm_100

	.elftype	@"ET_EXEC"


//--------------------- .note.nv.tkinfo           --------------------------
	.section	.note.nv.tkinfo,"",@"SHT_NOTE"
	.sectionflags	@"SHF_NOTE_NV_TKINFO"
	.tkinfo
        /*0018*/ 	.word	0x00000002
        /*0030*/ 	.string	""
        /*0030*/ 	.string	"ptxas"
        /*0030*/ 	.string	"Cuda compilation tools, release 13.0, V13.0.88"
        /*0030*/ 	.string	"Build cuda_13.0.r13.0/compiler.36424714_0"
        /*0030*/ 	.string	"-arch sm_100 -m 64 "



//--------------------- .note.nv.cuinfo           --------------------------
	.section	.note.nv.cuinfo,"",@"SHT_NOTE"
	.sectionflags	@"SHF_NOTE_NV_CUINFO"
        /*0018*/ 	.short	0x0002
        /*001a*/ 	.short	0x0064
        /*001c*/ 	.short	0x0082
	.zero		2


//--------------------- .nv.info                  --------------------------
	.section	.nv.info,"",@"SHT_CUDA_INFO"
	.align	4


	//----- nvinfo : EIATTR_REGCOUNT
	.align		4
        /*0000*/ 	.byte	0x04, 0x2f
        /*0002*/ 	.short	(.L_1 - .L_0)
	.align		4
.L_0:
        /*0004*/ 	.word	index@(_Z3mxmPfS_S_i)
        /*0008*/ 	.word	0x00000020


	//----- nvinfo : EIATTR_FRAME_SIZE
	.align		4
.L_1:
        /*000c*/ 	.byte	0x04, 0x11
        /*000e*/ 	.short	(.L_3 - .L_2)
	.align		4
.L_2:
        /*0010*/ 	.word	index@(_Z3mxmPfS_S_i)
        /*0014*/ 	.word	0x00000000


	//----- nvinfo : EIATTR_MIN_STACK_SIZE
	.align		4
.L_3:
        /*0018*/ 	.byte	0x04, 0x12
        /*001a*/ 	.short	(.L_5 - .L_4)
	.align		4
.L_4:
        /*001c*/ 	.word	index@(_Z3mxmPfS_S_i)
        /*0020*/ 	.word	0x00000000
.L_5:


//--------------------- .nv.compat                --------------------------
	.section	.nv.compat,"",@"SHT_CUDA_COMPAT_INFO"
	.align	4
        /*0000*/ 	.byte	0x02, 0x09, 0x00, 0x00, 0x02, 0x02, 0x01, 0x00, 0x02, 0x05, 0x05, 0x00, 0x03, 0x07, 0x01, 0x01
        /*0010*/ 	.byte	0x02, 0x03, 0x00, 0x00, 0x02, 0x06, 0x01, 0x00, 0x04, 0x0b, 0x08, 0x00, 0x09, 0x00, 0x00, 0x00
        /*0020*/ 	.byte	0x00, 0x00, 0x00, 0x00


//--------------------- .nv.info._Z3mxmPfS_S_i    --------------------------
	.section	.nv.info._Z3mxmPfS_S_i,"",@"SHT_CUDA_INFO"
	.sectionflags	@""
	.align	4


	//----- nvinfo : EIATTR_CUDA_API_VERSION
	.align		4
        /*0000*/ 	.byte	0x04, 0x37
        /*0002*/ 	.short	(.L_7 - .L_6)
.L_6:
        /*0004*/ 	.word	0x00000082


	//----- nvinfo : EIATTR_KPARAM_INFO
	.align		4
.L_7:
        /*0008*/ 	.byte	0x04, 0x17
        /*000a*/ 	.short	(.L_9 - .L_8)
.L_8:
        /*000c*/ 	.word	0x00000000
        /*0010*/ 	.short	0x0003
        /*0012*/ 	.short	0x0018
        /*0014*/ 	.byte	0x00, 0xf0, 0x11, 0x00


	//----- nvinfo : EIATTR_KPARAM_INFO
	.align		4
.L_9:
        /*0018*/ 	.byte	0x04, 0x17
        /*001a*/ 	.short	(.L_11 - .L_10)
.L_10:
        /*001c*/ 	.word	0x00000000
        /*0020*/ 	.short	0x0002
        /*0022*/ 	.short	0x0010
        /*0024*/ 	.byte	0x00, 0xf5, 0x21, 0x00


	//----- nvinfo : EIATTR_KPARAM_INFO
	.align		4
.L_11:
        /*0028*/ 	.byte	0x04, 0x17
        /*002a*/ 	.short	(.L_13 - .L_12)
.L_12:
        /*002c*/ 	.word	0x00000000
        /*0030*/ 	.short	0x0001
        /*0032*/ 	.short	0x0008
        /*0034*/ 	.byte	0x00, 0xf5, 0x21, 0x00


	//----- nvinfo : EIATTR_KPARAM_INFO
	.align		4
.L_13:
        /*0038*/ 	.byte	0x04, 0x17
        /*003a*/ 	.short	(.L_15 - .L_14)
.L_14:
        /*003c*/ 	.word	0x00000000
        /*0040*/ 	.short	0x0000
        /*0042*/ 	.short	0x0000
        /*0044*/ 	.byte	0x00, 0xf5, 0x21, 0x00


	//----- nvinfo : EIATTR_SPARSE_MMA_MASK
	.align		4
.L_15:
        /*0048*/ 	.byte	0x03, 0x50
        /*004a*/ 	.short	0x0000


	//----- nvinfo : EIATTR_MAXREG_COUNT
	.align		4
        /*004c*/ 	.byte	0x03, 0x1b
        /*004e*/ 	.short	0x00ff


	//----- nvinfo : EIATTR_MERCURY_ISA_VERSION
	.align		4
        /*0050*/ 	.byte	0x03, 0x5f
        /*0052*/ 	.short	0x0101


	//----- nvinfo : EIATTR_VRC_CTA_INIT_COUNT
	.align		4
        /*0054*/ 	.byte	0x02, 0x4a
	.zero		1
	.zero		1


	//----- nvinfo : EIATTR_EXIT_INSTR_OFFSETS
	.align		4
        /*0058*/ 	.byte	0x04, 0x1c
        /*005a*/ 	.short	(.L_17 - .L_16)


	//   ....[0]....
.L_16:
        /*005c*/ 	.word	0x000008b0


	//----- nvinfo : EIATTR_CBANK_PARAM_SIZE
	.align		4
.L_17:
        /*0060*/ 	.byte	0x03, 0x19
        /*0062*/ 	.short	0x001c


	//----- nvinfo : EIATTR_PARAM_CBANK
	.align		4
        /*0064*/ 	.byte	0x04, 0x0a
        /*0066*/ 	.short	(.L_19 - .L_18)
	.align		4
.L_18:
        /*0068*/ 	.word	index@(.nv.constant0._Z3mxmPfS_S_i)
        /*006c*/ 	.short	0x0380
        /*006e*/ 	.short	0x001c


	//----- nvinfo : EIATTR_SW_WAR
	.align		4
.L_19:
        /*0070*/ 	.byte	0x04, 0x36
        /*0072*/ 	.short	(.L_21 - .L_20)
.L_20:
        /*0074*/ 	.word	0x00000008
.L_21:


//--------------------- .nv.callgraph             --------------------------
	.section	.nv.callgraph,"",@"SHT_CUDA_CALLGRAPH"
	.align	4
	.sectionentsize	8
	.align		4
        /*0000*/ 	.word	0x00000000
	.align		4
        /*0004*/ 	.word	0xffffffff
	.align		4
        /*0008*/ 	.word	0x00000000
	.align		4
        /*000c*/ 	.word	0xfffffffe
	.align		4
        /*0010*/ 	.word	0x00000000
	.align		4
        /*0014*/ 	.word	0xfffffffd
	.align		4
        /*0018*/ 	.word	0x00000000
	.align		4
        /*001c*/ 	.word	0xfffffffc


//--------------------- .text._Z3mxmPfS_S_i       --------------------------
	.section	.text._Z3mxmPfS_S_i,"ax",@progbits
	.align	128
        .global         _Z3mxmPfS_S_i
        .type           _Z3mxmPfS_S_i,@function
        .size           _Z3mxmPfS_S_i,(.L_x_5 - _Z3mxmPfS_S_i)
        .other          _Z3mxmPfS_S_i,@"STO_CUDA_ENTRY STV_DEFAULT"
_Z3mxmPfS_S_i:
.text._Z3mxmPfS_S_i:
[----:B------:R-:W-:Y:S08]  /*0000*/  LDC R1, c[0x0][0x37c] ;  /* 0x0000df00ff017b82 */ /* 0x000ff00000000800 */
[----:B------:R-:W0:Y:S01]  /*0010*/  LDC R0, c[0x0][0x398] ;  /* 0x0000e600ff007b82 */ /* 0x000e220000000800 */
[----:B------:R-:W1:Y:S01]  /*0020*/  S2R R5, SR_TID.X ;  /* 0x0000000000057919 */ /* 0x000e620000002100 */
[----:B------:R-:W2:Y:S01]  /*0030*/  LDCU.64 UR4, c[0x0][0x358] ;  /* 0x00006b00ff0477ac */ /* 0x000ea20008000a00 */
[----:B------:R-:W-:Y:S01]  /*0040*/  HFMA2 R25, -RZ, RZ, 0, 0 ;  /* 0x00000000ff197431 */ /* 0x000fe200000001ff */
[----:B------:R-:W3:Y:S04]  /*0050*/  S2R R3, SR_CTAID.Y ;  /* 0x0000000000037919 */ /* 0x000ee80000002600 */
[----:B------:R-:W1:Y:S08]  /*0060*/  S2UR UR6, SR_CTAID.X ;  /* 0x00000000000679c3 */ /* 0x000e700000002500 */
[----:B------:R-:W1:Y:S01]  /*0070*/  LDC R2, c[0x0][0x360] ;  /* 0x0000d800ff027b82 */ /* 0x000e620000000800 */
[----:B0-----:R-:W-:Y:S01]  /*0080*/  ISETP.GE.AND P0, PT, R0, 0x1, PT ;  /* 0x000000010000780c */ /* 0x001fe20003f06270 */
[----:B-1----:R-:W-:-:S12]  /*0090*/  IMAD R5, R2, UR6, R5 ;  /* 0x0000000602057c24 */ /* 0x002fd8000f8e0205 */
[----:B--23--:R-:W-:Y:S05]  /*00a0*/  @!P0 BRA `(.L_x_0) ;  /* 0x0000000400f08947 */ /* 0x00cfea0003800000 */
[C---:B------:R-:W-:Y:S01]  /*00b0*/  ISETP.GE.U32.AND P1, PT, R0.reuse, 0x8, PT ;  /* 0x000000080000780c */ /* 0x040fe20003f26070 */
[----:B------:R-:W-:Y:S01]  /*00c0*/  IMAD R6, R5, R0, RZ ;  /* 0x0000000005067224 */ /* 0x000fe200078e02ff */
[----:B------:R-:W-:Y:S02]  /*00d0*/  LOP3.LUT R4, R0, 0x7, RZ, 0xc0, !PT ;  /* 0x0000000700047812 */ /* 0x000fe400078ec0ff */
[----:B------:R-:W-:Y:S02]  /*00e0*/  MOV R7, RZ ;  /* 0x000000ff00077202 */ /* 0x000fe40000000f00 */
[----:B------:R-:W-:Y:S02]  /*00f0*/  ISETP.NE.AND P0, PT, R4, RZ, PT ;  /* 0x000000ff0400720c */ /* 0x000fe40003f05270 */
[----:B------:R-:W-:-:S05]  /*0100*/  MOV R25, RZ ;  /* 0x000000ff00197202 */ /* 0x000fca0000000f00 */
[----:B------:R-:W-:Y:S06]  /*0110*/  @!P1 BRA `(.L_x_1) ;  /* 0x0000000000ec9947 */ /* 0x000fec0003800000 */
[----:B------:R-:W0:Y:S01]  /*0120*/  LDC.64 R12, c[0x0][0x388] ;  /* 0x0000e200ff0c7b82 */ /* 0x000e220000000a00 */
[C---:B------:R-:W-:Y:S01]  /*0130*/  LOP3.LUT R7, R0.reuse, 0x7ffffff8, RZ, 0xc0, !PT ;  /* 0x7ffffff800077812 */ /* 0x040fe200078ec0ff */
[C-C-:B------:R-:W-:Y:S01]  /*0140*/  IMAD R10, R0.reuse, 0x3, R3.reuse ;  /* 0x00000003000a7824 */ /* 0x140fe200078e0203 */
[----:B------:R-:W-:Y:S01]  /*0150*/  IADD3 R24, PT, PT, R3, R0, RZ ;  /* 0x0000000003187210 */ /* 0x000fe20007ffe0ff */
[C-C-:B------:R-:W-:Y:S01]  /*0160*/  IMAD R20, R0.reuse, 0x5, R3.reuse ;  /* 0x0000000500147824 */ /* 0x140fe200078e0203 */
[C---:B------:R-:W-:Y:S01]  /*0170*/  SHF.L.U32 R9, R0.reuse, 0x3, RZ ;  /* 0x0000000300097819 */ /* 0x040fe200000006ff */
[C-C-:B------:R-:W-:Y:S01]  /*0180*/  IMAD R21, R0.reuse, 0x6, R3.reuse ;  /* 0x0000000600157824 */ /* 0x140fe200078e0203 */
[CC--:B------:R-:W-:Y:S01]  /*0190*/  LEA R2, R0.reuse, R3.reuse, 0x1 ;  /* 0x0000000300027211 */ /* 0x0c0fe200078e08ff */
[C---:B------:R-:W-:Y:S01]  /*01a0*/  IMAD R22, R0.reuse, 0x7, R3 ;  /* 0x0000000700167824 */ /* 0x040fe200078e0203 */
[----:B------:R-:W-:Y:S02]  /*01b0*/  LEA R11, R0, R3, 0x2 ;  /* 0x00000003000b7211 */ /* 0x000fe400078e10ff */
[----:B------:R-:W-:-:S02]  /*01c0*/  MOV R25, RZ ;  /* 0x000000ff00197202 */ /* 0x000fc40000000f00 */
[----:B------:R-:W-:Y:S02]  /*01d0*/  MOV R23, R6 ;  /* 0x0000000600177202 */ /* 0x000fe40000000f00 */
[----:B------:R-:W-:Y:S01]  /*01e0*/  IADD3 R8, PT, PT, -R7, RZ, RZ ;  /* 0x000000ff07087210 */ /* 0x000fe20007ffe1ff */
[----:B0-----:R-:W-:-:S07]  /*01f0*/  IMAD.WIDE.U32 R14, R3, 0x4, R12 ;  /* 0x00000004030e7825 */ /* 0x001fce00078e000c */
.L_x_2:
[----:B------:R-:W0:Y:S01]  /*0200*/  LDC.64 R18, c[0x0][0x380] ;  /* 0x0000e000ff127b82 */ /* 0x000e220000000a00 */
[----:B------:R-:W-:Y:S01]  /*0210*/  IMAD.WIDE.U32 R16, R24, 0x4, R12 ;  /* 0x0000000418107825 */ /* 0x000fe200078e000c */
[----:B------:R-:W2:Y:S05]  /*0220*/  LDG.E R27, desc[UR4][R14.64] ;  /* 0x000000040e1b7981 */ /* 0x000eaa000c1e1900 */
[----:B------:R-:W3:Y:S01]  /*0230*/  LDG.E R16, desc[UR4][R16.64] ;  /* 0x0000000410107981 */ /* 0x000ee2000c1e1900 */
[----:B0-----:R-:W-:-:S05]  /*0240*/  IMAD.WIDE R18, R23, 0x4, R18 ;  /* 0x0000000417127825 */ /* 0x001fca00078e0212 */
[----:B------:R-:W2:Y:S04]  /*0250*/  LDG.E R26, desc[UR4][R18.64] ;  /* 0x00000004121a7981 */ /* 0x000ea8000c1e1900 */
[----:B------:R-:W3:Y:S04]  /*0260*/  LDG.E R28, desc[UR4][R18.64+0x4] ;  /* 0x00000404121c7981 */ /* 0x000ee8000c1e1900 */
[----:B------:R-:W4:Y:S01]  /*0270*/  LDG.E R29, desc[UR4][R18.64+0xc] ;  /* 0x00000c04121d7981 */ /* 0x000f22000c1e1900 */
[----:B--2---:R-:W-:Y:S01]  /*0280*/  FFMA R25, R26, R27, R25 ;  /* 0x0000001b1a197223 */ /* 0x004fe20000000019 */
[----:B------:R-:W-:-:S04]  /*0290*/  IMAD.WIDE.U32 R26, R2, 0x4, R12 ;  /* 0x00000004021a7825 */ /* 0x000fc800078e000c */
[----:B---3--:R-:W-:Y:S01]  /*02a0*/  FFMA R25, R28, R16, R25 ;  /* 0x000000101c197223 */ /* 0x008fe20000000019 */
[----:B------:R-:W-:Y:S01]  /*02b0*/  IMAD.WIDE.U32 R16, R10, 0x4, R12 ;  /* 0x000000040a107825 */ /* 0x000fe200078e000c */
[----:B------:R-:W2:Y:S04]  /*02c0*/  LDG.E R28, desc[UR4][R18.64+0x8] ;  /* 0x00000804121c7981 */ /* 0x000ea8000c1e1900 */
[----:B------:R-:W2:Y:S04]  /*02d0*/  LDG.E R26, desc[UR4][R26.64] ;  /* 0x000000041a1a7981 */ /* 0x000ea8000c1e1900 */
[----:B------:R-:W4:Y:S01]  /*02e0*/  LDG.E R16, desc[UR4][R16.64] ;  /* 0x0000000410107981 */ /* 0x000f22000c1e1900 */
[----:B--2---:R-:W-:-:S04]  /*02f0*/  FFMA R25, R28, R26, R25 ;  /* 0x0000001a1c197223 */ /* 0x004fc80000000019 */
[----:B----4-:R-:W-:Y:S01]  /*0300*/  FFMA R25, R29, R16, R25 ;  /* 0x000000101d197223 */ /* 0x010fe20000000019 */
[--C-:B------:R-:W-:Y:S01]  /*0310*/  IMAD.WIDE.U32 R28, R11, 0x4, R12.reuse ;  /* 0x000000040b1c7825 */ /* 0x100fe200078e000c */
[----:B------:R-:W2:Y:S03]  /*0320*/  LDG.E R16, desc[UR4][R18.64+0x10] ;  /* 0x0000100412107981 */ /* 0x000ea6000c1e1900 */
[----:B------:R-:W-:Y:S02]  /*0330*/  IMAD.WIDE.U32 R26, R20, 0x4, R12 ;  /* 0x00000004141a7825 */ /* 0x000fe400078e000c */
[----:B------:R-:W2:Y:S04]  /*0340*/  LDG.E R28, desc[UR4][R28.64] ;  /* 0x000000041c1c7981 */ /* 0x000ea8000c1e1900 */
[----:B------:R-:W3:Y:S04]  /*0350*/  LDG.E R27, desc[UR4][R26.64] ;  /* 0x000000041a1b7981 */ /* 0x000ee8000c1e1900 */
[----:B------:R-:W3:Y:S01]  /*0360*/  LDG.E R26, desc[UR4][R18.64+0x14] ;  /* 0x00001404121a7981 */ /* 0x000ee2000c1e1900 */
[----:B--2---:R-:W-:Y:S01]  /*0370*/  FFMA R25, R16, R28, R25 ;  /* 0x0000001c10197223 */ /* 0x004fe20000000019 */
[----:B------:R-:W-:-:S04]  /*0380*/  IMAD.WIDE.U32 R16, R21, 0x4, R12 ;  /* 0x0000000415107825 */ /* 0x000fc800078e000c */
[----:B------:R-:W-:Y:S02]  /*0390*/  IMAD.WIDE.U32 R28, R22, 0x4, R12 ;  /* 0x00000004161c7825 */ /* 0x000fe400078e000c */
[----:B------:R-:W2:Y:S04]  /*03a0*/  LDG.E R16, desc[UR4][R16.64] ;  /* 0x0000000410107981 */ /* 0x000ea8000c1e1900 */
[----:B------:R-:W4:Y:S01]  /*03b0*/  LDG.E R28, desc[UR4][R28.64] ;  /* 0x000000041c1c7981 */ /* 0x000f22000c1e1900 */
[----:B---3--:R-:W-:-:S03]  /*03c0*/  FFMA R25, R26, R27, R25 ;  /* 0x0000001b1a197223 */ /* 0x008fc60000000019 */
[----:B------:R-:W2:Y:S04]  /*03d0*/  LDG.E R26, desc[UR4][R18.64+0x18] ;  /* 0x00001804121a7981 */ /* 0x000ea8000c1e1900 */
[----:B------:R-:W4:Y:S01]  /*03e0*/  LDG.E R27, desc[UR4][R18.64+0x1c] ;  /* 0x00001c04121b7981 */ /* 0x000f22000c1e1900 */
[----:B------:R-:W-:-:S04]  /*03f0*/  IADD3 R8, PT, PT, R8, 0x8, RZ ;  /* 0x0000000808087810 */ /* 0x000fc80007ffe0ff */
[----:B------:R-:W-:Y:S01]  /*0400*/  ISETP.NE.AND P1, PT, R8, RZ, PT ;  /* 0x000000ff0800720c */ /* 0x000fe20003f25270 */
[C---:B------:R-:W-:Y:S01]  /*0410*/  IMAD.WIDE.U32 R14, R9.reuse, 0x4, R14 ;  /* 0x00000004090e7825 */ /* 0x040fe200078e000e */
[C---:B------:R-:W-:Y:S02]  /*0420*/  IADD3 R24, PT, PT, R9.reuse, R24, RZ ;  /* 0x0000001809187210 */ /* 0x040fe40007ffe0ff */
[C---:B------:R-:W-:Y:S02]  /*0430*/  IADD3 R2, PT, PT, R9.reuse, R2, RZ ;  /* 0x0000000209027210 */ /* 0x040fe40007ffe0ff */
[C---:B------:R-:W-:Y:S02]  /*0440*/  IADD3 R10, PT, PT, R9.reuse, R10, RZ ;  /* 0x0000000a090a7210 */ /* 0x040fe40007ffe0ff */
[C---:B------:R-:W-:Y:S02]  /*0450*/  IADD3 R11, PT, PT, R9.reuse, R11, RZ ;  /* 0x0000000b090b7210 */ /* 0x040fe40007ffe0ff */
[----:B------:R-:W-:-:S02]  /*0460*/  IADD3 R20, PT, PT, R9, R20, RZ ;  /* 0x0000001409147210 */ /* 0x000fc40007ffe0ff */
[C---:B------:R-:W-:Y:S02]  /*0470*/  IADD3 R21, PT, PT, R9.reuse, R21, RZ ;  /* 0x0000001509157210 */ /* 0x040fe40007ffe0ff */
[----:B------:R-:W-:Y:S02]  /*0480*/  IADD3 R22, PT, PT, R9, R22, RZ ;  /* 0x0000001609167210 */ /* 0x000fe40007ffe0ff */
[----:B------:R-:W-:Y:S01]  /*0490*/  IADD3 R23, PT, PT, R23, 0x8, RZ ;  /* 0x0000000817177810 */ /* 0x000fe20007ffe0ff */
[----:B--2---:R-:W-:-:S04]  /*04a0*/  FFMA R26, R26, R16, R25 ;  /* 0x000000101a1a7223 */ /* 0x004fc80000000019 */
[----:B----4-:R-:W-:Y:S01]  /*04b0*/  FFMA R25, R27, R28, R26 ;  /* 0x0000001c1b197223 */ /* 0x010fe2000000001a */
[----:B------:R-:W-:Y:S06]  /*04c0*/  @P1 BRA `(.L_x_2) ;  /* 0xfffffffc004c1947 */ /* 0x000fec000383ffff */
.L_x_1:
[----:B------:R-:W-:Y:S05]  /*04d0*/  @!P0 BRA `(.L_x_0) ;  /* 0x0000000000e48947 */ /* 0x000fea0003800000 */
[----:B------:R-:W-:Y:S02]  /*04e0*/  ISETP.GE.U32.AND P0, PT, R4, 0x4, PT ;  /* 0x000000040400780c */ /* 0x000fe40003f06070 */
[----:B------:R-:W-:-:S04]  /*04f0*/  LOP3.LUT R18, R0, 0x3, RZ, 0xc0, !PT ;  /* 0x0000000300127812 */ /* 0x000fc800078ec0ff */
[----:B------:R-:W-:-:S07]  /*0500*/  ISETP.NE.AND P1, PT, R18, RZ, PT ;  /* 0x000000ff1200720c */ /* 0x000fce0003f25270 */
[----:B------:R-:W-:Y:S06]  /*0510*/  @!P0 BRA `(.L_x_3) ;  /* 0x0000000000648947 */ /* 0x000fec0003800000 */
[----:B------:R-:W0:Y:S01]  /*0520*/  LDC.64 R8, c[0x0][0x388] ;  /* 0x0000e200ff087b82 */ /* 0x000e220000000a00 */
[----:B------:R-:W-:Y:S01]  /*0530*/  IMAD R15, R7, R0, R3 ;  /* 0x00000000070f7224 */ /* 0x000fe200078e0203 */
[----:B------:R-:W-:-:S04]  /*0540*/  IADD3 R13, PT, PT, R6, R7, RZ ;  /* 0x00000007060d7210 */ /* 0x000fc80007ffe0ff */
[-C--:B------:R-:W-:Y:S02]  /*0550*/  IADD3 R17, PT, PT, R15, R0.reuse, RZ ;  /* 0x000000000f117210 */ /* 0x080fe40007ffe0ff */
[----:B------:R-:W1:Y:S02]  /*0560*/  LDC.64 R10, c[0x0][0x380] ;  /* 0x0000e000ff0a7b82 */ /* 0x000e640000000a00 */
[----:B------:R-:W-:-:S04]  /*0570*/  IADD3 R19, PT, PT, R17, R0, RZ ;  /* 0x0000000011137210 */ /* 0x000fc80007ffe0ff */
[----:B------:R-:W-:Y:S01]  /*0580*/  IADD3 R21, PT, PT, R19, R0, RZ ;  /* 0x0000000013157210 */ /* 0x000fe20007ffe0ff */
[----:B0-----:R-:W-:-:S04]  /*0590*/  IMAD.WIDE.U32 R14, R15, 0x4, R8 ;  /* 0x000000040f0e7825 */ /* 0x001fc800078e0008 */
[----:B------:R-:W-:Y:S02]  /*05a0*/  IMAD.WIDE.U32 R16, R17, 0x4, R8 ;  /* 0x0000000411107825 */ /* 0x000fe400078e0008 */
[----:B------:R-:W2:Y:S02]  /*05b0*/  LDG.E R14, desc[UR4][R14.64] ;  /* 0x000000040e0e7981 */ /* 0x000ea4000c1e1900 */
[----:B-1----:R-:W-:Y:S02]  /*05c0*/  IMAD.WIDE R10, R13, 0x4, R10 ;  /* 0x000000040d0a7825 */ /* 0x002fe400078e020a */
[----:B------:R-:W3:Y:S02]  /*05d0*/  LDG.E R16, desc[UR4][R16.64] ;  /* 0x0000000410107981 */ /* 0x000ee4000c1e1900 */
[--C-:B------:R-:W-:Y:S02]  /*05e0*/  IMAD.WIDE.U32 R12, R19, 0x4, R8.reuse ;  /* 0x00000004130c7825 */ /* 0x100fe400078e0008 */
[----:B------:R-:W2:Y:S02]  /*05f0*/  LDG.E R2, desc[UR4][R10.64] ;  /* 0x000000040a027981 */ /* 0x000ea4000c1e1900 */
[----:B------:R-:W-:-:S02]  /*0600*/  IMAD.WIDE.U32 R8, R21, 0x4, R8 ;  /* 0x0000000415087825 */ /* 0x000fc400078e0008 */
[----:B------:R-:W3:Y:S04]  /*0610*/  LDG.E R19, desc[UR4][R10.64+0x4] ;  /* 0x000004040a137981 */ /* 0x000ee8000c1e1900 */
[----:B------:R-:W4:Y:S04]  /*0620*/  LDG.E R12, desc[UR4][R12.64] ;  /* 0x000000040c0c7981 */ /* 0x000f28000c1e1900 */
[----:B------:R-:W4:Y:S04]  /*0630*/  LDG.E R21, desc[UR4][R10.64+0x8] ;  /* 0x000008040a157981 */ /* 0x000f28000c1e1900 */
[----:B------:R-:W5:Y:S04]  /*0640*/  LDG.E R23, desc[UR4][R10.64+0xc] ;  /* 0x00000c040a177981 */ /* 0x000f68000c1e1900 */
[----:B------:R-:W5:Y:S01]  /*0650*/  LDG.E R8, desc[UR4][R8.64] ;  /* 0x0000000408087981 */ /* 0x000f62000c1e1900 */
[----:B------:R-:W-:Y:S01]  /*0660*/  IADD3 R7, PT, PT, R7, 0x4, RZ ;  /* 0x0000000407077810 */ /* 0x000fe20007ffe0ff */
[----:B--2---:R-:W-:-:S04]  /*0670*/  FFMA R2, R2, R14, R25 ;  /* 0x0000000e02027223 */ /* 0x004fc80000000019 */
[----:B---3--:R-:W-:-:S04]  /*0680*/  FFMA R2, R19, R16, R2 ;  /* 0x0000001013027223 */ /* 0x008fc80000000002 */
[----:B----4-:R-:W-:-:S04]  /*0690*/  FFMA R2, R21, R12, R2 ;  /* 0x0000000c15027223 */ /* 0x010fc80000000002 */
[----:B-----5:R-:W-:-:S07]  /*06a0*/  FFMA R25, R23, R8, R2 ;  /* 0x0000000817197223 */ /* 0x020fce0000000002 */
.L_x_3:
[----:B------:R-:W-:Y:S05]  /*06b0*/  @!P1 BRA `(.L_x_0) ;  /* 0x00000000006c9947 */ /* 0x000fea0003800000 */
[----:B------:R-:W0:Y:S01]  /*06c0*/  LDC.64 R16, c[0x0][0x388] ;  /* 0x0000e200ff107b82 */ /* 0x000e220000000a00 */
[----:B------:R-:W-:Y:S02]  /*06d0*/  ISETP.NE.AND P0, PT, R18, 0x1, PT ;  /* 0x000000011200780c */ /* 0x000fe40003f05270 */
[----:B------:R-:W-:-:S04]  /*06e0*/  LOP3.LUT R2, R0, 0x1, RZ, 0xc0, !PT ;  /* 0x0000000100027812 */ /* 0x000fc800078ec0ff */
[----:B------:R-:W-:Y:S01]  /*06f0*/  ISETP.NE.U32.AND P1, PT, R2, 0x1, PT ;  /* 0x000000010200780c */ /* 0x000fe20003f25070 */
[----:B------:R-:W1:Y:S06]  /*0700*/  LDC.64 R8, c[0x0][0x380] ;  /* 0x0000e000ff087b82 */ /* 0x000e6c0000000a00 */
[C---:B------:R-:W-:Y:S01]  /*0710*/  @P0 IMAD R15, R7.reuse, R0, R3 ;  /* 0x00000000070f0224 */ /* 0x040fe200078e0203 */
[----:B------:R-:W-:Y:S01]  /*0720*/  @P0 IADD3 R19, PT, PT, R6, R7, RZ ;  /* 0x0000000706130210 */ /* 0x000fe20007ffe0ff */
[----:B------:R-:W2:Y:S01]  /*0730*/  LDC.64 R12, c[0x0][0x380] ;  /* 0x0000e000ff0c7b82 */ /* 0x000ea20000000a00 */
[----:B------:R-:W-:-:S02]  /*0740*/  @P0 IADD3 R7, PT, PT, R7, 0x2, RZ ;  /* 0x0000000207070810 */ /* 0x000fc40007ffe0ff */
[----:B------:R-:W-:-:S05]  /*0750*/  @P0 IADD3 R21, PT, PT, R15, R0, RZ ;  /* 0x000000000f150210 */ /* 0x000fca0007ffe0ff */
[----:B------:R-:W3:Y:S01]  /*0760*/  LDC.64 R10, c[0x0][0x388] ;  /* 0x0000e200ff0a7b82 */ /* 0x000ee20000000a00 */
[----:B0-----:R-:W-:-:S04]  /*0770*/  @P0 IMAD.WIDE.U32 R14, R15, 0x4, R16 ;  /* 0x000000040f0e0825 */ /* 0x001fc800078e0010 */
[----:B------:R-:W-:Y:S02]  /*0780*/  @P0 IMAD.WIDE.U32 R16, R21, 0x4, R16 ;  /* 0x0000000415100825 */ /* 0x000fe400078e0010 */
[----:B------:R-:W4:Y:S02]  /*0790*/  @P0 LDG.E R14, desc[UR4][R14.64] ;  /* 0x000000040e0e0981 */ /* 0x000f24000c1e1900 */
[----:B-1----:R-:W-:Y:S01]  /*07a0*/  @P0 IMAD.WIDE R8, R19, 0x4, R8 ;  /* 0x0000000413080825 */ /* 0x002fe200078e0208 */
[----:B------:R-:W-:Y:S01]  /*07b0*/  @!P1 IADD3 R19, PT, PT, R6, R7, RZ ;  /* 0x0000000706139210 */ /* 0x000fe20007ffe0ff */
[----:B------:R-:W5:Y:S02]  /*07c0*/  @P0 LDG.E R16, desc[UR4][R16.64] ;  /* 0x0000000410100981 */ /* 0x000f64000c1e1900 */
[----:B------:R-:W-:Y:S02]  /*07d0*/  @!P1 IMAD R7, R7, R0, R3 ;  /* 0x0000000007079224 */ /* 0x000fe400078e0203 */
[----:B------:R-:W4:Y:S01]  /*07e0*/  @P0 LDG.E R2, desc[UR4][R8.64] ;  /* 0x0000000408020981 */ /* 0x000f22000c1e1900 */
[----:B--2---:R-:W-:-:S06]  /*07f0*/  @!P1 IMAD.WIDE R12, R19, 0x4, R12 ;  /* 0x00000004130c9825 */ /* 0x004fcc00078e020c */
[----:B------:R-:W2:Y:S01]  /*0800*/  @!P1 LDG.E R12, desc[UR4][R12.64] ;  /* 0x000000040c0c9981 */ /* 0x000ea2000c1e1900 */
[----:B---3--:R-:W-:-:S03]  /*0810*/  @!P1 IMAD.WIDE.U32 R10, R7, 0x4, R10 ;  /* 0x00000004070a9825 */ /* 0x008fc600078e000a */
[----:B------:R-:W5:Y:S04]  /*0820*/  @P0 LDG.E R7, desc[UR4][R8.64+0x4] ;  /* 0x0000040408070981 */ /* 0x000f68000c1e1900 */
[----:B------:R-:W2:Y:S01]  /*0830*/  @!P1 LDG.E R10, desc[UR4][R10.64] ;  /* 0x000000040a0a9981 */ /* 0x000ea2000c1e1900 */
[----:B----4-:R-:W-:-:S04]  /*0840*/  @P0 FFMA R2, R2, R14, R25 ;  /* 0x0000000e02020223 */ /* 0x010fc80000000019 */
[----:B-----5:R-:W-:-:S04]  /*0850*/  @P0 FFMA R25, R7, R16, R2 ;  /* 0x0000001007190223 */ /* 0x020fc80000000002 */
[----:B--2---:R-:W-:-:S07]  /*0860*/  @!P1 FFMA R25, R12, R10, R25 ;  /* 0x0000000a0c199223 */ /* 0x004fce0000000019 */
.L_x_0:
[----:B------:R-:W0:Y:S01]  /*0870*/  LDC.64 R6, c[0x0][0x390] ;  /* 0x0000e400ff067b82 */ /* 0x000e220000000a00 */
[----:B------:R-:W-:-:S04]  /*0880*/  IMAD R3, R5, R0, R3 ;  /* 0x0000000005037224 */ /* 0x000fc800078e0203 */
[----:B0-----:R-:W-:-:S05]  /*0890*/  IMAD.WIDE R2, R3, 0x4, R6 ;  /* 0x0000000403027825 */ /* 0x001fca00078e0206 */
[----:B------:R-:W-:Y:S01]  /*08a0*/  STG.E desc[UR4][R2.64], R25 ;  /* 0x0000001902007986 */ /* 0x000fe2000c101904 */
[----:B------:R-:W-:Y:S05]  /*08b0*/  EXIT ;  /* 0x000000000000794d */ /* 0x000fea0003800000 */
.L_x_4:
[----:B------:R-:W-:-:S00]  /*08c0*/  BRA `(.L_x_4) ;  /* 0xfffffffc00fc7947 */ /* 0x000fc0000383ffff */
[----:B------:R-:W-:-:S00]  /*08d0*/  NOP ;  /* 0x0000000000007918 */ /* 0x000fc00000000000 */
        /* <DEDUP_REMOVED lines=10> */
.L_x_5:


//--------------------- .nv.shared.reserved.0     --------------------------
	.section	.nv.shared.reserved.0,"aw",@nobits
	.weak		__nv_reservedSMEM_offset_0_alias
	.size		__nv_reservedSMEM_offset_0_alias, 0, 64
	.other		__nv_reservedSMEM_offset_0_alias,@"STO_CUDA_RESERVED_SHARED STV_DEFAULT"
__nv_reservedSMEM_offset_0_alias:
	.zero		0
	.zero		64


//--------------------- .nv.constant0._Z3mxmPfS_S_i --------------------------
	.section	.nv.constant0._Z3mxmPfS_S_i,"a",@progbits
	.sectionflags	@""
	.align	4
.nv.constant0._Z3mxmPfS_S_i:
	.zero		924


//--------------------- SYMBOLS --------------------------

	.type		.nv.reservedSmem.offset0,@object
	.size		.nv.reservedSmem.offset0,0x4
